//
// Generated by NVIDIA NVVM Compiler
//
// Compiler Build ID: CL-36424714
// Cuda compilation tools, release 13.0, V13.0.88
// Based on NVVM 20.0.0
//

.version 9.0
.target sm_100
.address_size 64

	// .globl	_Z14gpu_matrixmultPfS_S_iii

.visible .entry _Z14gpu_matrixmultPfS_S_iii(
	.param .u64 .ptr .align 1 _Z14gpu_matrixmultPfS_S_iii_param_0,
	.param .u64 .ptr .align 1 _Z14gpu_matrixmultPfS_S_iii_param_1,
	.param .u64 .ptr .align 1 _Z14gpu_matrixmultPfS_S_iii_param_2,
	.param .u32 _Z14gpu_matrixmultPfS_S_iii_param_3,
	.param .u32 _Z14gpu_matrixmultPfS_S_iii_param_4,
	.param .u32 _Z14gpu_matrixmultPfS_S_iii_param_5
)
{
	.reg .pred 	%p<9>;
	.reg .b32 	%r<44>;
	.reg .b32 	%f<24>;
	.reg .b64 	%rd<28>;

	ld.param.u64 	%rd11, [_Z14gpu_matrixmultPfS_S_iii_param_0];
	ld.param.u64 	%rd12, [_Z14gpu_matrixmultPfS_S_iii_param_1];
	ld.param.u64 	%rd10, [_Z14gpu_matrixmultPfS_S_iii_param_2];
	ld.param.u32 	%r23, [_Z14gpu_matrixmultPfS_S_iii_param_3];
	ld.param.u32 	%r21, [_Z14gpu_matrixmultPfS_S_iii_param_4];
	ld.param.u32 	%r22, [_Z14gpu_matrixmultPfS_S_iii_param_5];
	cvta.to.global.u64 	%rd1, %rd12;
	cvta.to.global.u64 	%rd2, %rd11;
	mov.u32 	%r25, %tid.x;
	mov.u32 	%r26, %ntid.x;
	mov.u32 	%r27, %ctaid.x;
	mad.lo.s32 	%r41, %r26, %r27, %r25;
	mov.u32 	%r28, %tid.y;
	mov.u32 	%r29, %ntid.y;
	mov.u32 	%r30, %ctaid.y;
	mad.lo.s32 	%r31, %r29, %r30, %r28;
	setp.ge.s32 	%p1, %r41, %r22;
	setp.ge.s32 	%p2, %r31, %r23;
	or.pred  	%p3, %p1, %p2;
	@%p3 bra 	$L__BB0_8;
	cvta.to.global.u64 	%rd13, %rd10;
	mad.lo.s32 	%r32, %r22, %r31, %r41;
	mul.wide.s32 	%rd14, %r32, 4;
	add.s64 	%rd3, %rd13, %rd14;
	mov.b32 	%r33, 0;
	st.global.u32 	[%rd3], %r33;
	mul.lo.s32 	%r3, %r21, %r31;
	add.s32 	%r4, %r3, %r21;
	setp.lt.s32 	%p4, %r21, 1;
	@%p4 bra 	$L__BB0_8;
	add.s32 	%r34, %r3, 1;
	max.s32 	%r5, %r4, %r34;
	sub.s32 	%r35, %r5, %r3;
	and.b32  	%r6, %r35, 3;
	setp.eq.s32 	%p5, %r6, 0;
	mov.f32 	%f22, 0f00000000;
	mov.u32 	%r40, %r3;
	@%p5 bra 	$L__BB0_5;
	mul.wide.u32 	%rd15, %r3, 4;
	add.s64 	%rd26, %rd2, %rd15;
	neg.s32 	%r37, %r6;
	mov.f32 	%f22, 0f00000000;
	mov.u32 	%r40, %r3;
$L__BB0_4:
	.pragma "nounroll";
	mul.wide.s32 	%rd16, %r41, 4;
	add.s64 	%rd17, %rd1, %rd16;
	ld.global.f32 	%f8, [%rd26];
	ld.global.f32 	%f9, [%rd17];
	fma.rn.f32 	%f22, %f8, %f9, %f22;
	st.global.f32 	[%rd3], %f22;
	add.s32 	%r40, %r40, 1;
	add.s32 	%r41, %r41, %r22;
	add.s64 	%rd26, %rd26, 4;
	add.s32 	%r37, %r37, 1;
	setp.ne.s32 	%p6, %r37, 0;
	@%p6 bra 	$L__BB0_4;
$L__BB0_5:
	sub.s32 	%r36, %r3, %r5;
	setp.gt.u32 	%p7, %r36, -4;
	@%p7 bra 	$L__BB0_8;
	mul.wide.u32 	%rd18, %r40, 4;
	add.s64 	%rd19, %rd18, %rd2;
	add.s64 	%rd27, %rd19, 8;
	shl.b32 	%r16, %r22, 2;
	mul.wide.s32 	%rd22, %r22, 4;
$L__BB0_7:
	ld.global.f32 	%f10, [%rd27+-8];
	mul.wide.s32 	%rd20, %r41, 4;
	add.s64 	%rd21, %rd1, %rd20;
	ld.global.f32 	%f11, [%rd21];
	fma.rn.f32 	%f12, %f10, %f11, %f22;
	st.global.f32 	[%rd3], %f12;
	ld.global.f32 	%f13, [%rd27+-4];
	add.s64 	%rd23, %rd21, %rd22;
	ld.global.f32 	%f14, [%rd23];
	fma.rn.f32 	%f15, %f13, %f14, %f12;
	st.global.f32 	[%rd3], %f15;
	ld.global.f32 	%f16, [%rd27];
	add.s64 	%rd24, %rd23, %rd22;
	ld.global.f32 	%f17, [%rd24];
	fma.rn.f32 	%f18, %f16, %f17, %f15;
	st.global.f32 	[%rd3], %f18;
	ld.global.f32 	%f19, [%rd27+4];
	add.s64 	%rd25, %rd24, %rd22;
	ld.global.f32 	%f20, [%rd25];
	fma.rn.f32 	%f22, %f19, %f20, %f18;
	st.global.f32 	[%rd3], %f22;
	add.s32 	%r40, %r40, 4;
	add.s64 	%rd27, %rd27, 16;
	add.s32 	%r41, %r41, %r16;
	setp.lt.s32 	%p8, %r40, %r4;
	@%p8 bra 	$L__BB0_7;
$L__BB0_8:
	ret;

}


// ===== COMPILED SASS (sm_100) =====

	.target	sm_100

	.elftype	@"ET_EXEC"


//--------------------- .note.nv.tkinfo           --------------------------
	.section	.note.nv.tkinfo,"",@"SHT_NOTE"
	.sectionflags	@"SHF_NOTE_NV_TKINFO"
	.tkinfo
        /*0018*/ 	.word	0x00000002
        /*0030*/ 	.string	""
        /*0030*/ 	.string	"ptxas"
        /*0030*/ 	.string	"Cuda compilation tools, release 13.0, V13.0.88"
        /*0030*/ 	.string	"Build cuda_13.0.r13.0/compiler.36424714_0"
        /*0030*/ 	.string	"-arch sm_100 -m 64 "



//--------------------- .note.nv.cuinfo           --------------------------
	.section	.note.nv.cuinfo,"",@"SHT_NOTE"
	.sectionflags	@"SHF_NOTE_NV_CUINFO"
        /*0018*/ 	.short	0x0002
        /*001a*/ 	.short	0x0064
        /*001c*/ 	.short	0x0082
	.zero		2


//--------------------- .nv.info                  --------------------------
	.section	.nv.info,"",@"SHT_CUDA_INFO"
	.align	4


	//----- nvinfo : EIATTR_REGCOUNT
	.align		4
        /*0000*/ 	.byte	0x04, 0x2f
        /*0002*/ 	.short	(.L_1 - .L_0)
	.align		4
.L_0:
        /*0004*/ 	.word	index@(_Z14gpu_matrixmultPfS_S_iii)
        /*0008*/ 	.word	0x00000018


	//----- nvinfo : EIATTR_FRAME_SIZE
	.align		4
.L_1:
        /*000c*/ 	.byte	0x04, 0x11
        /*000e*/ 	.short	(.L_3 - .L_2)
	.align		4
.L_2:
        /*0010*/ 	.word	index@(_Z14gpu_matrixmultPfS_S_iii)
        /*0014*/ 	.word	0x00000000


	//----- nvinfo : EIATTR_MIN_STACK_SIZE
	.align		4
.L_3:
        /*0018*/ 	.byte	0x04, 0x12
        /*001a*/ 	.short	(.L_5 - .L_4)
	.align		4
.L_4:
        /*001c*/ 	.word	index@(_Z14gpu_matrixmultPfS_S_iii)
        /*0020*/ 	.word	0x00000000
.L_5:


//--------------------- .nv.compat                --------------------------
	.section	.nv.compat,"",@"SHT_CUDA_COMPAT_INFO"
	.align	4
        /*0000*/ 	.byte	0x02, 0x09, 0x00, 0x00, 0x02, 0x02, 0x01, 0x00, 0x02, 0x05, 0x05, 0x00, 0x03, 0x07, 0x01, 0x01
        /*0010*/ 	.byte	0x02, 0x03, 0x00, 0x00, 0x02, 0x06, 0x01, 0x00, 0x04, 0x0b, 0x08, 0x00, 0x09, 0x00, 0x00, 0x00
        /*0020*/ 	.byte	0x00, 0x00, 0x00, 0x00


//--------------------- .nv.info._Z14gpu_matrixmultPfS_S_iii --------------------------
	.section	.nv.info._Z14gpu_matrixmultPfS_S_iii,"",@"SHT_CUDA_INFO"
	.sectionflags	@""
	.align	4


	//----- nvinfo : EIATTR_CUDA_API_VERSION
	.align		4
        /*0000*/ 	.byte	0x04, 0x37
        /*0002*/ 	.short	(.L_7 - .L_6)
.L_6:
        /*0004*/ 	.word	0x00000082


	//----- nvinfo : EIATTR_KPARAM_INFO
	.align		4
.L_7:
        /*0008*/ 	.byte	0x04, 0x17
        /*000a*/ 	.short	(.L_9 - .L_8)
.L_8:
        /*000c*/ 	.word	0x00000000
        /*0010*/ 	.short	0x0005
        /*0012*/ 	.short	0x0020
        /*0014*/ 	.byte	0x00, 0xf0, 0x11, 0x00


	//----- nvinfo : EIATTR_KPARAM_INFO
	.align		4
.L_9:
        /*0018*/ 	.byte	0x04, 0x17
        /*001a*/ 	.short	(.L_11 - .L_10)
.L_10:
        /*001c*/ 	.word	0x00000000
        /*0020*/ 	.short	0x0004
        /*0022*/ 	.short	0x001c
        /*0024*/ 	.byte	0x00, 0xf0, 0x11, 0x00


	//----- nvinfo : EIATTR_KPARAM_INFO
	.align		4
.L_11:
        /*0028*/ 	.byte	0x04, 0x17
        /*002a*/ 	.short	(.L_13 - .L_12)
.L_12:
        /*002c*/ 	.word	0x00000000
        /*0030*/ 	.short	0x0003
        /*0032*/ 	.short	0x0018
        /*0034*/ 	.byte	0x00, 0xf0, 0x11, 0x00


	//----- nvinfo : EIATTR_KPARAM_INFO
	.align		4
.L_13:
        /*0038*/ 	.byte	0x04, 0x17
        /*003a*/ 	.short	(.L_15 - .L_14)
.L_14:
        /*003c*/ 	.word	0x00000000
        /*0040*/ 	.short	0x0002
        /*0042*/ 	.short	0x0010
        /*0044*/ 	.byte	0x00, 0xf5, 0x21, 0x00


	//----- nvinfo : EIATTR_KPARAM_INFO
	.align		4
.L_15:
        /*0048*/ 	.byte	0x04, 0x17
        /*004a*/ 	.short	(.L_17 - .L_16)
.L_16:
        /*004c*/ 	.word	0x00000000
        /*0050*/ 	.short	0x0001
        /*0052*/ 	.short	0x0008
        /*0054*/ 	.byte	0x00, 0xf5, 0x21, 0x00


	//----- nvinfo : EIATTR_KPARAM_INFO
	.align		4
.L_17:
        /*0058*/ 	.byte	0x04, 0x17
        /*005a*/ 	.short	(.L_19 - .L_18)
.L_18:
        /*005c*/ 	.word	0x00000000
        /*0060*/ 	.short	0x0000
        /*0062*/ 	.short	0x0000
        /*0064*/ 	.byte	0x00, 0xf5, 0x21, 0x00


	//----- nvinfo : EIATTR_SPARSE_MMA_MASK
	.align		4
.L_19:
        /*0068*/ 	.byte	0x03, 0x50
        /*006a*/ 	.short	0x0000


	//----- nvinfo : EIATTR_MAXREG_COUNT
	.align		4
        /*006c*/ 	.byte	0x03, 0x1b
        /*006e*/ 	.short	0x00ff


	//----- nvinfo : EIATTR_MERCURY_ISA_VERSION
	.align		4
        /*0070*/ 	.byte	0x03, 0x5f
        /*0072*/ 	.short	0x0101


	//----- nvinfo : EIATTR_VRC_CTA_INIT_COUNT
	.align		4
        /*0074*/ 	.byte	0x02, 0x4a
	.zero		1
	.zero		1


	//----- nvinfo : EIATTR_EXIT_INSTR_OFFSETS
	.align		4
        /*0078*/ 	.byte	0x04, 0x1c
        /*007a*/ 	.short	(.L_21 - .L_20)


	//   ....[0]....
.L_20:
        /*007c*/ 	.word	0x000000d0


	//   ....[1]....
        /*0080*/ 	.word	0x00000150


	//   ....[2]....
        /*0084*/ 	.word	0x00000360


	//   ....[3]....
        /*0088*/ 	.word	0x00000580


	//----- nvinfo : EIATTR_CRS_STACK_SIZE
	.align		4
.L_21:
        /*008c*/ 	.byte	0x04, 0x1e
        /*008e*/ 	.short	(.L_23 - .L_22)
.L_22:
        /*0090*/ 	.word	0x00000000


	//----- nvinfo : EIATTR_CBANK_PARAM_SIZE
	.align		4
.L_23:
        /*0094*/ 	.byte	0x03, 0x19
        /*0096*/ 	.short	0x0024


	//----- nvinfo : EIATTR_PARAM_CBANK
	.align		4
        /*0098*/ 	.byte	0x04, 0x0a
        /*009a*/ 	.short	(.L_25 - .L_24)
	.align		4
.L_24:
        /*009c*/ 	.word	index@(.nv.constant0._Z14gpu_matrixmultPfS_S_iii)
        /*00a0*/ 	.short	0x0380
        /*00a2*/ 	.short	0x0024


	//----- nvinfo : EIATTR_SW_WAR
	.align		4
.L_25:
        /*00a4*/ 	.byte	0x04, 0x36
        /*00a6*/ 	.short	(.L_27 - .L_26)
.L_26:
        /*00a8*/ 	.word	0x00000008
.L_27:


//--------------------- .nv.callgraph             --------------------------
	.section	.nv.callgraph,"",@"SHT_CUDA_CALLGRAPH"
	.align	4
	.sectionentsize	8
	.align		4
        /*0000*/ 	.word	0x00000000
	.align		4
        /*0004*/ 	.word	0xffffffff
	.align		4
        /*0008*/ 	.word	0x00000000
	.align		4
        /*000c*/ 	.word	0xfffffffe
	.align		4
        /*0010*/ 	.word	0x00000000
	.align		4
        /*0014*/ 	.word	0xfffffffd
	.align		4
        /*0018*/ 	.word	0x00000000
	.align		4
        /*001c*/ 	.word	0xfffffffc


//--------------------- .text._Z14gpu_matrixmultPfS_S_iii --------------------------
	.section	.text._Z14gpu_matrixmultPfS_S_iii,"ax",@progbits
	.align	128
        .global         _Z14gpu_matrixmultPfS_S_iii
        .type           _Z14gpu_matrixmultPfS_S_iii,@function
        .size           _Z14gpu_matrixmultPfS_S_iii,(.L_x_5 - _Z14gpu_matrixmultPfS_S_iii)
        .other          _Z14gpu_matrixmultPfS_S_iii,@"STO_CUDA_ENTRY STV_DEFAULT"
_Z14gpu_matrixmultPfS_S_iii:
.text._Z14gpu_matrixmultPfS_S_iii:
[----:B------:R-:W-:Y:S01]  /*0000*/  LDC R1, c[0x0][0x37c] ;  /* 0x0000df00ff017b82 */ /* 0x000fe20000000800 */
[----:B------:R-:W0:Y:S01]  /*0010*/  S2R R4, SR_TID.Y ;  /* 0x0000000000047919 */ /* 0x000e220000002200 */
[----:B------:R-:W1:Y:S06]  /*0020*/  LDCU UR4, c[0x0][0x360] ;  /* 0x00006c00ff0477ac */ /* 0x000e6c0008000800 */
[----:B------:R-:W2:Y:S01]  /*0030*/  LDC R0, c[0x0][0x3a0] ;  /* 0x0000e800ff007b82 */ /* 0x000ea20000000800 */
[----:B------:R-:W0:Y:S01]  /*0040*/  S2R R3, SR_CTAID.Y ;  /* 0x0000000000037919 */ /* 0x000e220000002600 */
[----:B------:R-:W0:Y:S01]  /*0050*/  LDCU UR5, c[0x0][0x364] ;  /* 0x00006c80ff0577ac */ /* 0x000e220008000800 */
[----:B------:R-:W1:Y:S01]  /*0060*/  S2R R5, SR_TID.X ;  /* 0x0000000000057919 */ /* 0x000e620000002100 */
[----:B------:R-:W3:Y:S01]  /*0070*/  LDCU UR6, c[0x0][0x398] ;  /* 0x00007300ff0677ac */ /* 0x000ee20008000800 */
[----:B------:R-:W1:Y:S01]  /*0080*/  S2R R2, SR_CTAID.X ;  /* 0x0000000000027919 */ /* 0x000e620000002500 */
[----:B0-----:R-:W-:-:S05]  /*0090*/  IMAD R4, R3, UR5, R4 ;  /* 0x0000000503047c24 */ /* 0x001fca000f8e0204 */
[----:B---3--:R-:W-:Y:S01]  /*00a0*/  ISETP.GE.AND P0, PT, R4, UR6, PT ;  /* 0x0000000604007c0c */ /* 0x008fe2000bf06270 */
[----:B-1----:R-:W-:-:S05]  /*00b0*/  IMAD R5, R2, UR4, R5 ;  /* 0x0000000402057c24 */ /* 0x002fca000f8e0205 */
[----:B--2---:R-:W-:-:S13]  /*00c0*/  ISETP.GE.OR P0, PT, R5, R0, P0 ;  /* 0x000000000500720c */ /* 0x004fda0000706670 */
[----:B------:R-:W-:Y:S05]  /*00d0*/  @P0 EXIT ;  /* 0x000000000000094d */ /* 0x000fea0003800000 */
[----:B------:R-:W0:Y:S01]  /*00e0*/  LDC R6, c[0x0][0x39c] ;  /* 0x0000e700ff067b82 */ /* 0x000e220000000800 */
[----:B------:R-:W1:Y:S01]  /*00f0*/  LDCU.64 UR4, c[0x0][0x358] ;  /* 0x00006b00ff0477ac */ /* 0x000e620008000a00 */
[----:B------:R-:W-:-:S06]  /*0100*/  IMAD R7, R4, R0, R5 ;  /* 0x0000000004077224 */ /* 0x000fcc00078e0205 */
[----:B------:R-:W2:Y:S01]  /*0110*/  LDC.64 R2, c[0x0][0x390] ;  /* 0x0000e400ff027b82 */ /* 0x000ea20000000a00 */
[----:B0-----:R-:W-:Y:S01]  /*0120*/  ISETP.GE.AND P0, PT, R6, 0x1, PT ;  /* 0x000000010600780c */ /* 0x001fe20003f06270 */
[----:B--2---:R-:W-:-:S05]  /*0130*/  IMAD.WIDE R2, R7, 0x4, R2 ;  /* 0x0000000407027825 */ /* 0x004fca00078e0202 */
[----:B-1----:R0:W-:Y:S07]  /*0140*/  STG.E desc[UR4][R2.64], RZ ;  /* 0x000000ff02007986 */ /* 0x0021ee000c101904 */
[----:B------:R-:W-:Y:S05]  /*0150*/  @!P0 EXIT ;  /* 0x000000000000894d */ /* 0x000fea0003800000 */
[----:B------:R-:W-:Y:S01]  /*0160*/  IMAD R13, R4, R6, RZ ;  /* 0x00000006040d7224 */ /* 0x000fe200078e02ff */
[----:B------:R-:W-:Y:S01]  /*0170*/  BSSY.RECONVERGENT B0, `(.L_x_0) ;  /* 0x000001e000007945 */ /* 0x000fe20003800200 */
[----:B------:R-:W-:-:S03]  /*0180*/  IMAD.MOV.U32 R11, RZ, RZ, RZ ;  /* 0x000000ffff0b7224 */ /* 0x000fc600078e00ff */
[----:B------:R-:W-:-:S04]  /*0190*/  IADD3 R4, PT, PT, R13, R6, RZ ;  /* 0x000000060d047210 */ /* 0x000fc80007ffe0ff */
[----:B------:R-:W-:-:S05]  /*01a0*/  VIADDMNMX R6, R13, 0x1, R4, !PT ;  /* 0x000000010d067846 */ /* 0x000fca0007800104 */
[----:B------:R-:W-:Y:S01]  /*01b0*/  IMAD.IADD R7, R6, 0x1, -R13 ;  /* 0x0000000106077824 */ /* 0x000fe200078e0a0d */
[----:B------:R-:W-:-:S04]  /*01c0*/  IADD3 R6, PT, PT, R13, -R6, RZ ;  /* 0x800000060d067210 */ /* 0x000fc80007ffe0ff */
[----:B------:R-:W-:Y:S02]  /*01d0*/  LOP3.LUT P1, R10, R7, 0x3, RZ, 0xc0, !PT ;  /* 0x00000003070a7812 */ /* 0x000fe4000782c0ff */
[----:B------:R-:W-:Y:S02]  /*01e0*/  ISETP.GT.U32.AND P0, PT, R6, -0x4, PT ;  /* 0xfffffffc0600780c */ /* 0x000fe40003f04070 */
[----:B------:R-:W-:-:S09]  /*01f0*/  MOV R7, R13 ;  /* 0x0000000d00077202 */ /* 0x000fd20000000f00 */
[----:B------:R-:W-:Y:S05]  /*0200*/  @!P1 BRA `(.L_x_1) ;  /* 0x0000000000509947 */ /* 0x000fea0003800000 */
[----:B------:R-:W1:Y:S01]  /*0210*/  LDC.64 R6, c[0x0][0x380] ;  /* 0x0000e000ff067b82 */ /* 0x000e620000000a00 */
[----:B------:R-:W-:Y:S01]  /*0220*/  HFMA2 R11, -RZ, RZ, 0, 0 ;  /* 0x00000000ff0b7431 */ /* 0x000fe200000001ff */
[----:B------:R-:W-:-:S06]  /*0230*/  IADD3 R10, PT, PT, -R10, RZ, RZ ;  /* 0x000000ff0a0a7210 */ /* 0x000fcc0007ffe1ff */
[----:B------:R-:W2:Y:S01]  /*0240*/  LDC.64 R8, c[0x0][0x388] ;  /* 0x0000e200ff087b82 */ /* 0x000ea20000000a00 */
[----:B-1----:R-:W-:-:S04]  /*0250*/  IMAD.WIDE.U32 R6, R13, 0x4, R6 ;  /* 0x000000040d067825 */ /* 0x002fc800078e0006 */
[----:B------:R-:W-:Y:S01]  /*0260*/  IMAD.MOV.U32 R14, RZ, RZ, R6 ;  /* 0x000000ffff0e7224 */ /* 0x000fe200078e0006 */
[----:B------:R-:W-:Y:S01]  /*0270*/  MOV R15, R7 ;  /* 0x00000007000f7202 */ /* 0x000fe20000000f00 */
[----:B------:R-:W-:-:S07]  /*0280*/  IMAD.MOV.U32 R7, RZ, RZ, R13 ;  /* 0x000000ffff077224 */ /* 0x000fce00078e000d */
.L_x_2:
[----:B--2---:R-:W-:Y:S01]  /*0290*/  IMAD.WIDE R12, R5, 0x4, R8 ;  /* 0x00000004050c7825 */ /* 0x004fe200078e0208 */
[----:B-1----:R1:W2:Y:S05]  /*02a0*/  LDG.E R6, desc[UR4][R14.64] ;  /* 0x000000040e067981 */ /* 0x0022aa000c1e1900 */
[----:B------:R-:W2:Y:S01]  /*02b0*/  LDG.E R12, desc[UR4][R12.64] ;  /* 0x000000040c0c7981 */ /* 0x000ea2000c1e1900 */
[----:B------:R-:W-:-:S04]  /*02c0*/  IADD3 R10, PT, PT, R10, 0x1, RZ ;  /* 0x000000010a0a7810 */ /* 0x000fc80007ffe0ff */
[----:B------:R-:W-:Y:S02]  /*02d0*/  ISETP.NE.AND P1, PT, R10, RZ, PT ;  /* 0x000000ff0a00720c */ /* 0x000fe40003f25270 */
[----:B-1----:R-:W-:Y:S01]  /*02e0*/  IADD3 R14, P2, PT, R14, 0x4, RZ ;  /* 0x000000040e0e7810 */ /* 0x002fe20007f5e0ff */
[----:B------:R-:W-:Y:S01]  /*02f0*/  VIADD R7, R7, 0x1 ;  /* 0x0000000107077836 */ /* 0x000fe20000000000 */
[----:B------:R-:W-:Y:S02]  /*0300*/  IADD3 R5, PT, PT, R5, R0, RZ ;  /* 0x0000000005057210 */ /* 0x000fe40007ffe0ff */
[----:B------:R-:W-:Y:S01]  /*0310*/  IADD3.X R15, PT, PT, RZ, R15, RZ, P2, !PT ;  /* 0x0000000fff0f7210 */ /* 0x000fe200017fe4ff */
[----:B--2---:R-:W-:-:S05]  /*0320*/  FFMA R11, R6, R12, R11 ;  /* 0x0000000c060b7223 */ /* 0x004fca000000000b */
[----:B------:R1:W-:Y:S01]  /*0330*/  STG.E desc[UR4][R2.64], R11 ;  /* 0x0000000b02007986 */ /* 0x0003e2000c101904 */
[----:B------:R-:W-:Y:S05]  /*0340*/  @P1 BRA `(.L_x_2) ;  /* 0xfffffffc00d01947 */ /* 0x000fea000383ffff */
.L_x_1:
[----:B------:R-:W-:Y:S05]  /*0350*/  BSYNC.RECONVERGENT B0 ;  /* 0x0000000000007941 */ /* 0x000fea0003800200 */
.L_x_0:
[----:B------:R-:W-:Y:S05]  /*0360*/  @P0 EXIT ;  /* 0x000000000000094d */ /* 0x000fea0003800000 */
[----:B------:R-:W2:Y:S02]  /*0370*/  LDC.64 R8, c[0x0][0x380] ;  /* 0x0000e000ff087b82 */ /* 0x000ea40000000a00 */
[----:B--2---:R-:W-:-:S03]  /*0380*/  IMAD.WIDE.U32 R8, R7, 0x4, R8 ;  /* 0x0000000407087825 */ /* 0x004fc600078e0008 */
[----:B------:R-:W-:-:S05]  /*0390*/  IADD3 R6, P0, PT, R8, 0x8, RZ ;  /* 0x0000000808067810 */ /* 0x000fca0007f1e0ff */
[----:B------:R-:W-:-:S08]  /*03a0*/  IMAD.X R13, RZ, RZ, R9, P0 ;  /* 0x000000ffff0d7224 */ /* 0x000fd000000e0609 */
.L_x_3:
[----:B--2---:R-:W2:Y:S02]  /*03b0*/  LDC.64 R8, c[0x0][0x388] ;  /* 0x0000e200ff087b82 */ /* 0x004ea40000000a00 */
[----:B--2---:R-:W-:Y:S01]  /*03c0*/  IMAD.WIDE R14, R5, 0x4, R8 ;  /* 0x00000004050e7825 */ /* 0x004fe200078e0208 */
[----:B------:R-:W-:Y:S02]  /*03d0*/  MOV R8, R6 ;  /* 0x0000000600087202 */ /* 0x000fe40000000f00 */
[----:B------:R-:W-:Y:S02]  /*03e0*/  MOV R9, R13 ;  /* 0x0000000d00097202 */ /* 0x000fe40000000f00 */
[----:B------:R-:W2:Y:S04]  /*03f0*/  LDG.E R10, desc[UR4][R14.64] ;  /* 0x000000040e0a7981 */ /* 0x000ea8000c1e1900 */
[----:B------:R-:W2:Y:S02]  /*0400*/  LDG.E R6, desc[UR4][R8.64+-0x8] ;  /* 0xfffff80408067981 */ /* 0x000ea4000c1e1900 */
[----:B--2---:R-:W-:Y:S01]  /*0410*/  FFMA R17, R6, R10, R11 ;  /* 0x0000000a06117223 */ /* 0x004fe2000000000b */
[----:B-1----:R-:W-:-:S04]  /*0420*/  IMAD.WIDE R10, R0, 0x4, R14 ;  /* 0x00000004000a7825 */ /* 0x002fc800078e020e */
[----:B------:R2:W-:Y:S04]  /*0430*/  STG.E desc[UR4][R2.64], R17 ;  /* 0x0000001102007986 */ /* 0x0005e8000c101904 */
[----:B------:R-:W3:Y:S04]  /*0440*/  LDG.E R6, desc[UR4][R8.64+-0x4] ;  /* 0xfffffc0408067981 */ /* 0x000ee8000c1e1900 */
[----:B------:R-:W3:Y:S02]  /*0450*/  LDG.E R12, desc[UR4][R10.64] ;  /* 0x000000040a0c7981 */ /* 0x000ee4000c1e1900 */
[----:B---3--:R-:W-:Y:S01]  /*0460*/  FFMA R19, R6, R12, R17 ;  /* 0x0000000c06137223 */ /* 0x008fe20000000011 */
[----:B------:R-:W-:-:S04]  /*0470*/  IMAD.WIDE R12, R0, 0x4, R10 ;  /* 0x00000004000c7825 */ /* 0x000fc800078e020a */
[----:B------:R2:W-:Y:S04]  /*0480*/  STG.E desc[UR4][R2.64], R19 ;  /* 0x0000001302007986 */ /* 0x0005e8000c101904 */
[----:B------:R-:W3:Y:S04]  /*0490*/  LDG.E R6, desc[UR4][R8.64] ;  /* 0x0000000408067981 */ /* 0x000ee8000c1e1900 */
[----:B------:R-:W3:Y:S01]  /*04a0*/  LDG.E R16, desc[UR4][R12.64] ;  /* 0x000000040c107981 */ /* 0x000ee2000c1e1900 */
[----:B------:R-:W-:-:S04]  /*04b0*/  IMAD.WIDE R14, R0, 0x4, R12 ;  /* 0x00000004000e7825 */ /* 0x000fc800078e020c */
[----:B---3--:R-:W-:-:S05]  /*04c0*/  FFMA R21, R6, R16, R19 ;  /* 0x0000001006157223 */ /* 0x008fca0000000013 */
[----:B------:R2:W-:Y:S04]  /*04d0*/  STG.E desc[UR4][R2.64], R21 ;  /* 0x0000001502007986 */ /* 0x0005e8000c101904 */
[----:B------:R-:W3:Y:S04]  /*04e0*/  LDG.E R14, desc[UR4][R14.64] ;  /* 0x000000040e0e7981 */ /* 0x000ee8000c1e1900 */
[----:B------:R-:W3:Y:S01]  /*04f0*/  LDG.E R6, desc[UR4][R8.64+0x4] ;  /* 0x0000040408067981 */ /* 0x000ee2000c1e1900 */
[----:B------:R-:W-:-:S05]  /*0500*/  VIADD R7, R7, 0x4 ;  /* 0x0000000407077836 */ /* 0x000fca0000000000 */
[----:B------:R-:W-:Y:S02]  /*0510*/  ISETP.GE.AND P0, PT, R7, R4, PT ;  /* 0x000000040700720c */ /* 0x000fe40003f06270 */
[----:B------:R-:W-:Y:S01]  /*0520*/  LEA R5, R0, R5, 0x2 ;  /* 0x0000000500057211 */ /* 0x000fe200078e10ff */
[----:B---3--:R-:W-:-:S05]  /*0530*/  FFMA R11, R6, R14, R21 ;  /* 0x0000000e060b7223 */ /* 0x008fca0000000015 */
[----:B------:R2:W-:Y:S01]  /*0540*/  STG.E desc[UR4][R2.64], R11 ;  /* 0x0000000b02007986 */ /* 0x0005e2000c101904 */
[----:B------:R-:W-:-:S04]  /*0550*/  IADD3 R6, P1, PT, R8, 0x10, RZ ;  /* 0x0000001008067810 */ /* 0x000fc80007f3e0ff */
[----:B------:R-:W-:Y:S01]  /*0560*/  IADD3.X R13, PT, PT, RZ, R9, RZ, P1, !PT ;  /* 0x00000009ff0d7210 */ /* 0x000fe20000ffe4ff */
[----:B------:R-:W-:Y:S08]  /*0570*/  @!P0 BRA `(.L_x_3) ;  /* 0xfffffffc008c8947 */ /* 0x000ff0000383ffff */
[----:B------:R-:W-:Y:S05]  /*0580*/  EXIT ;  /* 0x000000000000794d */ /* 0x000fea0003800000 */
.L_x_4:
[----:B------:R-:W-:-:S00]  /*0590*/  BRA `(.L_x_4) ;  /* 0xfffffffc00fc7947 */ /* 0x000fc0000383ffff */
[----:B------:R-:W-:-:S00]  /*05a0*/  NOP ;  /* 0x0000000000007918 */ /* 0x000fc00000000000 */
        /* <DEDUP_REMOVED lines=13> */
.L_x_5:


//--------------------- .nv.shared.reserved.0     --------------------------
	.section	.nv.shared.reserved.0,"aw",@nobits
	.weak		__nv_reservedSMEM_offset_0_alias
	.size		__nv_reservedSMEM_offset_0_alias, 0, 64
	.other		__nv_reservedSMEM_offset_0_alias,@"STO_CUDA_RESERVED_SHARED STV_DEFAULT"
__nv_reservedSMEM_offset_0_alias:
	.zero		0
	.zero		64


//--------------------- .nv.constant0._Z14gpu_matrixmultPfS_S_iii --------------------------
	.section	.nv.constant0._Z14gpu_matrixmultPfS_S_iii,"a",@progbits
	.sectionflags	@""
	.align	4
.nv.constant0._Z14gpu_matrixmultPfS_S_iii:
	.zero		932


//--------------------- SYMBOLS --------------------------

	.type		.nv.reservedSmem.offset0,@object
	.size		.nv.reservedSmem.offset0,0x4
